//
// Generated by NVIDIA NVVM Compiler
//
// Compiler Build ID: CL-36424714
// Cuda compilation tools, release 13.0, V13.0.88
// Based on NVVM 20.0.0
//

.version 9.0
.target sm_100
.address_size 64

	// .globl	_Z10gravity_wbidPdS_S_S_S_S_S_S_S_S_S_

.visible .entry _Z10gravity_wbidPdS_S_S_S_S_S_S_S_S_S_(
	.param .u32 _Z10gravity_wbidPdS_S_S_S_S_S_S_S_S_S__param_0,
	.param .f64 _Z10gravity_wbidPdS_S_S_S_S_S_S_S_S_S__param_1,
	.param .u64 .ptr .align 1 _Z10gravity_wbidPdS_S_S_S_S_S_S_S_S_S__param_2,
	.param .u64 .ptr .align 1 _Z10gravity_wbidPdS_S_S_S_S_S_S_S_S_S__param_3,
	.param .u64 .ptr .align 1 _Z10gravity_wbidPdS_S_S_S_S_S_S_S_S_S__param_4,
	.param .u64 .ptr .align 1 _Z10gravity_wbidPdS_S_S_S_S_S_S_S_S_S__param_5,
	.param .u64 .ptr .align 1 _Z10gravity_wbidPdS_S_S_S_S_S_S_S_S_S__param_6,
	.param .u64 .ptr .align 1 _Z10gravity_wbidPdS_S_S_S_S_S_S_S_S_S__param_7,
	.param .u64 .ptr .align 1 _Z10gravity_wbidPdS_S_S_S_S_S_S_S_S_S__param_8,
	.param .u64 .ptr .align 1 _Z10gravity_wbidPdS_S_S_S_S_S_S_S_S_S__param_9,
	.param .u64 .ptr .align 1 _Z10gravity_wbidPdS_S_S_S_S_S_S_S_S_S__param_10,
	.param .u64 .ptr .align 1 _Z10gravity_wbidPdS_S_S_S_S_S_S_S_S_S__param_11,
	.param .u64 .ptr .align 1 _Z10gravity_wbidPdS_S_S_S_S_S_S_S_S_S__param_12
)
{
	.reg .pred 	%p<2>;
	.reg .b32 	%r<14>;
	.reg .b64 	%rd<44>;
	.reg .b64 	%fd<76>;

	ld.param.u32 	%r2, [_Z10gravity_wbidPdS_S_S_S_S_S_S_S_S_S__param_0];
	ld.param.u64 	%rd1, [_Z10gravity_wbidPdS_S_S_S_S_S_S_S_S_S__param_2];
	ld.param.u64 	%rd3, [_Z10gravity_wbidPdS_S_S_S_S_S_S_S_S_S__param_4];
	ld.param.u64 	%rd4, [_Z10gravity_wbidPdS_S_S_S_S_S_S_S_S_S__param_5];
	ld.param.u64 	%rd7, [_Z10gravity_wbidPdS_S_S_S_S_S_S_S_S_S__param_8];
	mov.u32 	%r3, %tid.x;
	mov.u32 	%r4, %tid.y;
	mov.u32 	%r5, %ntid.x;
	mov.u32 	%r6, %ctaid.x;
	mov.u32 	%r7, %ctaid.y;
	mov.u32 	%r8, %nctaid.x;
	mad.lo.s32 	%r9, %r7, %r8, %r6;
	mov.u32 	%r10, %ntid.y;
	mad.lo.s32 	%r11, %r9, %r10, %r4;
	mad.lo.s32 	%r1, %r11, %r5, %r3;
	setp.ge.s32 	%p1, %r1, %r2;
	@%p1 bra 	$L__BB0_2;
	ld.param.u64 	%rd43, [_Z10gravity_wbidPdS_S_S_S_S_S_S_S_S_S__param_12];
	ld.param.u64 	%rd42, [_Z10gravity_wbidPdS_S_S_S_S_S_S_S_S_S__param_11];
	ld.param.u64 	%rd41, [_Z10gravity_wbidPdS_S_S_S_S_S_S_S_S_S__param_10];
	ld.param.u64 	%rd40, [_Z10gravity_wbidPdS_S_S_S_S_S_S_S_S_S__param_9];
	ld.param.u64 	%rd39, [_Z10gravity_wbidPdS_S_S_S_S_S_S_S_S_S__param_7];
	ld.param.u64 	%rd38, [_Z10gravity_wbidPdS_S_S_S_S_S_S_S_S_S__param_6];
	ld.param.u64 	%rd37, [_Z10gravity_wbidPdS_S_S_S_S_S_S_S_S_S__param_3];
	ld.param.f64 	%fd75, [_Z10gravity_wbidPdS_S_S_S_S_S_S_S_S_S__param_1];
	mul.lo.s32 	%r12, %r1, 6;
	mul.lo.s32 	%r13, %r1, 3;
	cvta.to.global.u64 	%rd12, %rd7;
	cvta.to.global.u64 	%rd13, %rd40;
	cvta.to.global.u64 	%rd14, %rd41;
	cvta.to.global.u64 	%rd15, %rd43;
	cvta.to.global.u64 	%rd16, %rd3;
	cvta.to.global.u64 	%rd17, %rd38;
	cvta.to.global.u64 	%rd18, %rd1;
	cvta.to.global.u64 	%rd19, %rd39;
	cvta.to.global.u64 	%rd20, %rd37;
	cvta.to.global.u64 	%rd21, %rd4;
	cvta.to.global.u64 	%rd22, %rd42;
	mul.wide.s32 	%rd23, %r1, 8;
	add.s64 	%rd24, %rd16, %rd23;
	ld.global.f64 	%fd2, [%rd24];
	add.s64 	%rd25, %rd17, %rd23;
	ld.global.f64 	%fd3, [%rd25];
	sub.f64 	%fd4, %fd2, %fd3;
	mul.f64 	%fd5, %fd75, %fd4;
	mul.wide.s32 	%rd26, %r13, 8;
	add.s64 	%rd27, %rd18, %rd26;
	ld.global.f64 	%fd6, [%rd27];
	ld.global.f64 	%fd7, [%rd27+8];
	ld.global.f64 	%fd8, [%rd27+16];
	sub.f64 	%fd9, %fd7, %fd6;
	sub.f64 	%fd10, %fd8, %fd6;
	mul.wide.s32 	%rd28, %r12, 8;
	add.s64 	%rd29, %rd19, %rd28;
	ld.global.f64 	%fd11, [%rd29];
	ld.global.f64 	%fd12, [%rd29+16];
	sub.f64 	%fd13, %fd12, %fd11;
	mul.f64 	%fd14, %fd10, %fd13;
	ld.global.f64 	%fd15, [%rd29+32];
	sub.f64 	%fd16, %fd15, %fd11;
	mul.f64 	%fd17, %fd9, %fd16;
	sub.f64 	%fd18, %fd14, %fd17;
	ld.global.f64 	%fd19, [%rd29+8];
	ld.global.f64 	%fd20, [%rd29+24];
	sub.f64 	%fd21, %fd20, %fd19;
	mul.f64 	%fd22, %fd10, %fd21;
	mul.f64 	%fd23, %fd16, %fd21;
	ld.global.f64 	%fd24, [%rd29+40];
	sub.f64 	%fd25, %fd24, %fd19;
	mul.f64 	%fd26, %fd9, %fd25;
	sub.f64 	%fd27, %fd26, %fd22;
	mul.f64 	%fd28, %fd13, %fd25;
	sub.f64 	%fd29, %fd28, %fd23;
	div.rn.f64 	%fd30, %fd27, %fd29;
	div.rn.f64 	%fd31, %fd18, %fd29;
	add.s64 	%rd30, %rd20, %rd26;
	ld.global.f64 	%fd32, [%rd30];
	add.s64 	%rd31, %rd21, %rd26;
	ld.global.f64 	%fd33, [%rd31];
	sub.f64 	%fd34, %fd32, %fd33;
	mul.f64 	%fd35, %fd75, 0dBFE0000000000000;
	mul.f64 	%fd36, %fd35, %fd34;
	mul.f64 	%fd37, %fd34, %fd36;
	ld.global.f64 	%fd38, [%rd30+8];
	ld.global.f64 	%fd39, [%rd31+8];
	sub.f64 	%fd40, %fd38, %fd39;
	mul.f64 	%fd41, %fd35, %fd40;
	mul.f64 	%fd42, %fd40, %fd41;
	ld.global.f64 	%fd43, [%rd30+16];
	ld.global.f64 	%fd44, [%rd31+16];
	sub.f64 	%fd45, %fd43, %fd44;
	mul.f64 	%fd46, %fd35, %fd45;
	mul.f64 	%fd47, %fd45, %fd46;
	add.s64 	%rd32, %rd22, %rd23;
	ld.global.f64 	%fd48, [%rd32];
	add.s64 	%rd33, %rd14, %rd28;
	ld.global.f64 	%fd49, [%rd33];
	ld.global.f64 	%fd50, [%rd33+8];
	add.s64 	%rd34, %rd15, %rd26;
	ld.global.f64 	%fd51, [%rd34];
	mul.f64 	%fd52, %fd37, %fd51;
	fma.rn.f64 	%fd53, %fd49, %fd52, 0d0000000000000000;
	fma.rn.f64 	%fd54, %fd50, %fd52, 0d0000000000000000;
	ld.global.f64 	%fd55, [%rd33+16];
	ld.global.f64 	%fd56, [%rd33+24];
	ld.global.f64 	%fd57, [%rd34+8];
	mul.f64 	%fd58, %fd42, %fd57;
	fma.rn.f64 	%fd59, %fd55, %fd58, %fd53;
	fma.rn.f64 	%fd60, %fd56, %fd58, %fd54;
	ld.global.f64 	%fd61, [%rd33+32];
	ld.global.f64 	%fd62, [%rd33+40];
	ld.global.f64 	%fd63, [%rd34+16];
	mul.f64 	%fd64, %fd47, %fd63;
	fma.rn.f64 	%fd65, %fd61, %fd64, %fd59;
	fma.rn.f64 	%fd66, %fd62, %fd64, %fd60;
	div.rn.f64 	%fd67, %fd65, %fd48;
	div.rn.f64 	%fd68, %fd66, %fd48;
	fma.rn.f64 	%fd69, %fd5, %fd30, %fd67;
	fma.rn.f64 	%fd70, %fd5, %fd31, %fd68;
	add.s64 	%rd35, %rd12, %rd23;
	ld.global.f64 	%fd71, [%rd35];
	sub.f64 	%fd72, %fd71, %fd69;
	st.global.f64 	[%rd35], %fd72;
	add.s64 	%rd36, %rd13, %rd23;
	ld.global.f64 	%fd73, [%rd36];
	sub.f64 	%fd74, %fd73, %fd70;
	st.global.f64 	[%rd36], %fd74;
$L__BB0_2:
	ret;

}


// ===== COMPILED SASS (sm_100) =====

	.target	sm_100

	.elftype	@"ET_EXEC"


//--------------------- .note.nv.tkinfo           --------------------------
	.section	.note.nv.tkinfo,"",@"SHT_NOTE"
	.sectionflags	@"SHF_NOTE_NV_TKINFO"
	.tkinfo
        /*0018*/ 	.word	0x00000002
        /*0030*/ 	.string	""
        /*0030*/ 	.string	"ptxas"
        /*0030*/ 	.string	"Cuda compilation tools, release 13.0, V13.0.88"
        /*0030*/ 	.string	"Build cuda_13.0.r13.0/compiler.36424714_0"
        /*0030*/ 	.string	"-arch sm_100 -m 64 "



//--------------------- .note.nv.cuinfo           --------------------------
	.section	.note.nv.cuinfo,"",@"SHT_NOTE"
	.sectionflags	@"SHF_NOTE_NV_CUINFO"
        /*0018*/ 	.short	0x0002
        /*001a*/ 	.short	0x0064
        /*001c*/ 	.short	0x0082
	.zero		2


//--------------------- .nv.info                  --------------------------
	.section	.nv.info,"",@"SHT_CUDA_INFO"
	.align	4


	//----- nvinfo : EIATTR_REGCOUNT
	.align		4
        /*0000*/ 	.byte	0x04, 0x2f
        /*0002*/ 	.short	(.L_1 - .L_0)
	.align		4
.L_0:
        /*0004*/ 	.word	index@(_Z10gravity_wbidPdS_S_S_S_S_S_S_S_S_S_)
        /*0008*/ 	.word	0x00000022


	//----- nvinfo : EIATTR_FRAME_SIZE
	.align		4
.L_1:
        /*000c*/ 	.byte	0x04, 0x11
        /*000e*/ 	.short	(.L_3 - .L_2)
	.align		4
.L_2:
        /*0010*/ 	.word	index@($__internal_0_$__cuda_sm20_div_rn_f64_full)
        /*0014*/ 	.word	0x00000000


	//----- nvinfo : EIATTR_FRAME_SIZE
	.align		4
.L_3:
        /*0018*/ 	.byte	0x04, 0x11
        /*001a*/ 	.short	(.L_5 - .L_4)
	.align		4
.L_4:
        /*001c*/ 	.word	index@(_Z10gravity_wbidPdS_S_S_S_S_S_S_S_S_S_)
        /*0020*/ 	.word	0x00000000


	//----- nvinfo : EIATTR_MIN_STACK_SIZE
	.align		4
.L_5:
        /*0024*/ 	.byte	0x04, 0x12
        /*0026*/ 	.short	(.L_7 - .L_6)
	.align		4
.L_6:
        /*0028*/ 	.word	index@(_Z10gravity_wbidPdS_S_S_S_S_S_S_S_S_S_)
        /*002c*/ 	.word	0x00000000
.L_7:


//--------------------- .nv.compat                --------------------------
	.section	.nv.compat,"",@"SHT_CUDA_COMPAT_INFO"
	.align	4
        /*0000*/ 	.byte	0x02, 0x09, 0x00, 0x00, 0x02, 0x02, 0x01, 0x00, 0x02, 0x05, 0x05, 0x00, 0x03, 0x07, 0x01, 0x01
        /*0010*/ 	.byte	0x02, 0x03, 0x00, 0x00, 0x02, 0x06, 0x01, 0x00, 0x04, 0x0b, 0x08, 0x00, 0x01, 0x00, 0x00, 0x00
        /*0020*/ 	.byte	0x00, 0x00, 0x00, 0x00


//--------------------- .nv.info._Z10gravity_wbidPdS_S_S_S_S_S_S_S_S_S_ --------------------------
	.section	.nv.info._Z10gravity_wbidPdS_S_S_S_S_S_S_S_S_S_,"",@"SHT_CUDA_INFO"
	.sectionflags	@""
	.align	4


	//----- nvinfo : EIATTR_CUDA_API_VERSION
	.align		4
        /*0000*/ 	.byte	0x04, 0x37
        /*0002*/ 	.short	(.L_9 - .L_8)
.L_8:
        /*0004*/ 	.word	0x00000082


	//----- nvinfo : EIATTR_KPARAM_INFO
	.align		4
.L_9:
        /*0008*/ 	.byte	0x04, 0x17
        /*000a*/ 	.short	(.L_11 - .L_10)
.L_10:
        /*000c*/ 	.word	0x00000000
        /*0010*/ 	.short	0x000c
        /*0012*/ 	.short	0x0060
        /*0014*/ 	.byte	0x00, 0xf5, 0x21, 0x00


	//----- nvinfo : EIATTR_KPARAM_INFO
	.align		4
.L_11:
        /*0018*/ 	.byte	0x04, 0x17
        /*001a*/ 	.short	(.L_13 - .L_12)
.L_12:
        /*001c*/ 	.word	0x00000000
        /*0020*/ 	.short	0x000b
        /*0022*/ 	.short	0x0058
        /*0024*/ 	.byte	0x00, 0xf5, 0x21, 0x00


	//----- nvinfo : EIATTR_KPARAM_INFO
	.align		4
.L_13:
        /*0028*/ 	.byte	0x04, 0x17
        /*002a*/ 	.short	(.L_15 - .L_14)
.L_14:
        /*002c*/ 	.word	0x00000000
        /*0030*/ 	.short	0x000a
        /*0032*/ 	.short	0x0050
        /*0034*/ 	.byte	0x00, 0xf5, 0x21, 0x00


	//----- nvinfo : EIATTR_KPARAM_INFO
	.align		4
.L_15:
        /*0038*/ 	.byte	0x04, 0x17
        /*003a*/ 	.short	(.L_17 - .L_16)
.L_16:
        /*003c*/ 	.word	0x00000000
        /*0040*/ 	.short	0x0009
        /*0042*/ 	.short	0x0048
        /*0044*/ 	.byte	0x00, 0xf5, 0x21, 0x00


	//----- nvinfo : EIATTR_KPARAM_INFO
	.align		4
.L_17:
        /*0048*/ 	.byte	0x04, 0x17
        /*004a*/ 	.short	(.L_19 - .L_18)
.L_18:
        /*004c*/ 	.word	0x00000000
        /*0050*/ 	.short	0x0008
        /*0052*/ 	.short	0x0040
        /*0054*/ 	.byte	0x00, 0xf5, 0x21, 0x00


	//----- nvinfo : EIATTR_KPARAM_INFO
	.align		4
.L_19:
        /*0058*/ 	.byte	0x04, 0x17
        /*005a*/ 	.short	(.L_21 - .L_20)
.L_20:
        /*005c*/ 	.word	0x00000000
        /*0060*/ 	.short	0x0007
        /*0062*/ 	.short	0x0038
        /*0064*/ 	.byte	0x00, 0xf5, 0x21, 0x00


	//----- nvinfo : EIATTR_KPARAM_INFO
	.align		4
.L_21:
        /*0068*/ 	.byte	0x04, 0x17
        /*006a*/ 	.short	(.L_23 - .L_22)
.L_22:
        /*006c*/ 	.word	0x00000000
        /*0070*/ 	.short	0x0006
        /*0072*/ 	.short	0x0030
        /*0074*/ 	.byte	0x00, 0xf5, 0x21, 0x00


	//----- nvinfo : EIATTR_KPARAM_INFO
	.align		4
.L_23:
        /*0078*/ 	.byte	0x04, 0x17
        /*007a*/ 	.short	(.L_25 - .L_24)
.L_24:
        /*007c*/ 	.word	0x00000000
        /*0080*/ 	.short	0x0005
        /*0082*/ 	.short	0x0028
        /*0084*/ 	.byte	0x00, 0xf5, 0x21, 0x00


	//----- nvinfo : EIATTR_KPARAM_INFO
	.align		4
.L_25:
        /*0088*/ 	.byte	0x04, 0x17
        /*008a*/ 	.short	(.L_27 - .L_26)
.L_26:
        /*008c*/ 	.word	0x00000000
        /*0090*/ 	.short	0x0004
        /*0092*/ 	.short	0x0020
        /*0094*/ 	.byte	0x00, 0xf5, 0x21, 0x00


	//----- nvinfo : EIATTR_KPARAM_INFO
	.align		4
.L_27:
        /*0098*/ 	.byte	0x04, 0x17
        /*009a*/ 	.short	(.L_29 - .L_28)
.L_28:
        /*009c*/ 	.word	0x00000000
        /*00a0*/ 	.short	0x0003
        /*00a2*/ 	.short	0x0018
        /*00a4*/ 	.byte	0x00, 0xf5, 0x21, 0x00


	//----- nvinfo : EIATTR_KPARAM_INFO
	.align		4
.L_29:
        /*00a8*/ 	.byte	0x04, 0x17
        /*00aa*/ 	.short	(.L_31 - .L_30)
.L_30:
        /*00ac*/ 	.word	0x00000000
        /*00b0*/ 	.short	0x0002
        /*00b2*/ 	.short	0x0010
        /*00b4*/ 	.byte	0x00, 0xf5, 0x21, 0x00


	//----- nvinfo : EIATTR_KPARAM_INFO
	.align		4
.L_31:
        /*00b8*/ 	.byte	0x04, 0x17
        /*00ba*/ 	.short	(.L_33 - .L_32)
.L_32:
        /*00bc*/ 	.word	0x00000000
        /*00c0*/ 	.short	0x0001
        /*00c2*/ 	.short	0x0008
        /*00c4*/ 	.byte	0x00, 0xf0, 0x21, 0x00


	//----- nvinfo : EIATTR_KPARAM_INFO
	.align		4
.L_33:
        /*00c8*/ 	.byte	0x04, 0x17
        /*00ca*/ 	.short	(.L_35 - .L_34)
.L_34:
        /*00cc*/ 	.word	0x00000000
        /*00d0*/ 	.short	0x0000
        /*00d2*/ 	.short	0x0000
        /*00d4*/ 	.byte	0x00, 0xf0, 0x11, 0x00


	//----- nvinfo : EIATTR_SPARSE_MMA_MASK
	.align		4
.L_35:
        /*00d8*/ 	.byte	0x03, 0x50
        /*00da*/ 	.short	0x0000


	//----- nvinfo : EIATTR_MAXREG_COUNT
	.align		4
        /*00dc*/ 	.byte	0x03, 0x1b
        /*00de*/ 	.short	0x00ff


	//----- nvinfo : EIATTR_MERCURY_ISA_VERSION
	.align		4
        /*00e0*/ 	.byte	0x03, 0x5f
        /*00e2*/ 	.short	0x0101


	//----- nvinfo : EIATTR_VRC_CTA_INIT_COUNT
	.align		4
        /*00e4*/ 	.byte	0x02, 0x4a
	.zero		1
	.zero		1


	//----- nvinfo : EIATTR_EXIT_INSTR_OFFSETS
	.align		4
        /*00e8*/ 	.byte	0x04, 0x1c
        /*00ea*/ 	.short	(.L_37 - .L_36)


	//   ....[0]....
.L_36:
        /*00ec*/ 	.word	0x000000d0


	//   ....[1]....
        /*00f0*/ 	.word	0x00000cd0


	//----- nvinfo : EIATTR_CRS_STACK_SIZE
	.align		4
.L_37:
        /*00f4*/ 	.byte	0x04, 0x1e
        /*00f6*/ 	.short	(.L_39 - .L_38)
.L_38:
        /*00f8*/ 	.word	0x00000000


	//----- nvinfo : EIATTR_CBANK_PARAM_SIZE
	.align		4
.L_39:
        /*00fc*/ 	.byte	0x03, 0x19
        /*00fe*/ 	.short	0x0068


	//----- nvinfo : EIATTR_PARAM_CBANK
	.align		4
        /*0100*/ 	.byte	0x04, 0x0a
        /*0102*/ 	.short	(.L_41 - .L_40)
	.align		4
.L_40:
        /*0104*/ 	.word	index@(.nv.constant0._Z10gravity_wbidPdS_S_S_S_S_S_S_S_S_S_)
        /*0108*/ 	.short	0x0380
        /*010a*/ 	.short	0x0068


	//----- nvinfo : EIATTR_SW_WAR
	.align		4
.L_41:
        /*010c*/ 	.byte	0x04, 0x36
        /*010e*/ 	.short	(.L_43 - .L_42)
.L_42:
        /*0110*/ 	.word	0x00000008
.L_43:


//--------------------- .nv.callgraph             --------------------------
	.section	.nv.callgraph,"",@"SHT_CUDA_CALLGRAPH"
	.align	4
	.sectionentsize	8
	.align		4
        /*0000*/ 	.word	0x00000000
	.align		4
        /*0004*/ 	.word	0xffffffff
	.align		4
        /*0008*/ 	.word	0x00000000
	.align		4
        /*000c*/ 	.word	0xfffffffe
	.align		4
        /*0010*/ 	.word	0x00000000
	.align		4
        /*0014*/ 	.word	0xfffffffd
	.align		4
        /*0018*/ 	.word	0x00000000
	.align		4
        /*001c*/ 	.word	0xfffffffc


//--------------------- .text._Z10gravity_wbidPdS_S_S_S_S_S_S_S_S_S_ --------------------------
	.section	.text._Z10gravity_wbidPdS_S_S_S_S_S_S_S_S_S_,"ax",@progbits
	.align	128
        .global         _Z10gravity_wbidPdS_S_S_S_S_S_S_S_S_S_
        .type           _Z10gravity_wbidPdS_S_S_S_S_S_S_S_S_S_,@function
        .size           _Z10gravity_wbidPdS_S_S_S_S_S_S_S_S_S_,(.L_x_14 - _Z10gravity_wbidPdS_S_S_S_S_S_S_S_S_S_)
        .other          _Z10gravity_wbidPdS_S_S_S_S_S_S_S_S_S_,@"STO_CUDA_ENTRY STV_DEFAULT"
_Z10gravity_wbidPdS_S_S_S_S_S_S_S_S_S_:
.text._Z10gravity_wbidPdS_S_S_S_S_S_S_S_S_S_:
[----:B------:R-:W-:Y:S01]  /*0000*/  LDC R1, c[0x0][0x37c] ;  /* 0x0000df00ff017b82 */ /* 0x000fe20000000800 */
[----:B------:R-:W0:Y:S07]  /*0010*/  S2R R0, SR_TID.Y ;  /* 0x0000000000007919 */ /* 0x000e2e0000002200 */
[----:B------:R-:W-:Y:S01]  /*0020*/  S2UR UR4, SR_CTAID.X ;  /* 0x00000000000479c3 */ /* 0x000fe20000002500 */
[----:B------:R-:W1:Y:S01]  /*0030*/  LDCU UR7, c[0x0][0x360] ;  /* 0x00006c00ff0777ac */ /* 0x000e620008000800 */
[----:B------:R-:W1:Y:S01]  /*0040*/  S2R R3, SR_TID.X ;  /* 0x0000000000037919 */ /* 0x000e620000002100 */
[----:B------:R-:W2:Y:S05]  /*0050*/  LDCU UR6, c[0x0][0x370] ;  /* 0x00006e00ff0677ac */ /* 0x000eaa0008000800 */
[----:B------:R-:W2:Y:S01]  /*0060*/  S2UR UR5, SR_CTAID.Y ;  /* 0x00000000000579c3 */ /* 0x000ea20000002600 */
[----:B------:R-:W3:Y:S07]  /*0070*/  LDCU UR8, c[0x0][0x380] ;  /* 0x00007000ff0877ac */ /* 0x000eee0008000800 */
[----:B------:R-:W0:Y:S01]  /*0080*/  LDC R5, c[0x0][0x364] ;  /* 0x0000d900ff057b82 */ /* 0x000e220000000800 */
[----:B--2---:R-:W-:-:S06]  /*0090*/  UIMAD UR4, UR5, UR6, UR4 ;  /* 0x00000006050472a4 */ /* 0x004fcc000f8e0204 */
[----:B0-----:R-:W-:-:S04]  /*00a0*/  IMAD R0, R5, UR4, R0 ;  /* 0x0000000405007c24 */ /* 0x001fc8000f8e0200 */
[----:B-1----:R-:W-:-:S05]  /*00b0*/  IMAD R0, R0, UR7, R3 ;  /* 0x0000000700007c24 */ /* 0x002fca000f8e0203 */
[----:B---3--:R-:W-:-:S13]  /*00c0*/  ISETP.GE.AND P0, PT, R0, UR8, PT ;  /* 0x0000000800007c0c */ /* 0x008fda000bf06270 */
[----:B------:R-:W-:Y:S05]  /*00d0*/  @P0 EXIT ;  /* 0x000000000000094d */ /* 0x000fea0003800000 */
[----:B------:R-:W0:Y:S01]  /*00e0*/  LDC.64 R10, c[0x0][0x3b8] ;  /* 0x0000ee00ff0a7b82 */ /* 0x000e220000000a00 */
[----:B------:R-:W1:Y:S01]  /*00f0*/  LDCU.64 UR4, c[0x0][0x358] ;  /* 0x00006b00ff0477ac */ /* 0x000e620008000a00 */
[----:B------:R-:W-:-:S06]  /*0100*/  IMAD R25, R0, 0x6, RZ ;  /* 0x0000000600197824 */ /* 0x000fcc00078e02ff */
[----:B------:R-:W2:Y:S01]  /*0110*/  LDC.64 R26, c[0x0][0x390] ;  /* 0x0000e400ff1a7b82 */ /* 0x000ea20000000a00 */
[----:B------:R-:W-:Y:S01]  /*0120*/  IMAD R24, R0, 0x3, RZ ;  /* 0x0000000300187824 */ /* 0x000fe200078e02ff */
[----:B------:R-:W3:Y:S06]  /*0130*/  LDCU.64 UR6, c[0x0][0x388] ;  /* 0x00007100ff0677ac */ /* 0x000eec0008000a00 */
[----:B------:R-:W4:Y:S01]  /*0140*/  LDC.64 R12, c[0x0][0x3b0] ;  /* 0x0000ec00ff0c7b82 */ /* 0x000f220000000a00 */
[----:B0-----:R-:W-:-:S05]  /*0150*/  IMAD.WIDE R10, R25, 0x8, R10 ;  /* 0x00000008190a7825 */ /* 0x001fca00078e020a */
[----:B-1----:R-:W5:Y:S04]  /*0160*/  LDG.E.64 R22, desc[UR4][R10.64] ;  /* 0x000000040a167981 */ /* 0x002f68000c1e1b00 */
[----:B------:R-:W5:Y:S04]  /*0170*/  LDG.E.64 R8, desc[UR4][R10.64+0x20] ;  /* 0x000020040a087981 */ /* 0x000f68000c1e1b00 */
[----:B------:R-:W3:Y:S04]  /*0180*/  LDG.E.64 R4, desc[UR4][R10.64+0x8] ;  /* 0x000008040a047981 */ /* 0x000ee8000c1e1b00 */
[----:B------:R-:W3:Y:S04]  /*0190*/  LDG.E.64 R18, desc[UR4][R10.64+0x18] ;  /* 0x000018040a127981 */ /* 0x000ee8000c1e1b00 */
[----:B------:R-:W3:Y:S04]  /*01a0*/  LDG.E.64 R6, desc[UR4][R10.64+0x28] ;  /* 0x000028040a067981 */ /* 0x000ee8000c1e1b00 */
[----:B------:R-:W3:Y:S01]  /*01b0*/  LDG.E.64 R2, desc[UR4][R10.64+0x10] ;  /* 0x000010040a027981 */ /* 0x000ee2000c1e1b00 */
[----:B--2---:R-:W-:-:S05]  /*01c0*/  IMAD.WIDE R26, R24, 0x8, R26 ;  /* 0x00000008181a7825 */ /* 0x004fca00078e021a */
[----:B------:R-:W2:Y:S04]  /*01d0*/  LDG.E.64 R16, desc[UR4][R26.64] ;  /* 0x000000041a107981 */ /* 0x000ea8000c1e1b00 */
[----:B------:R-:W2:Y:S04]  /*01e0*/  LDG.E.64 R14, desc[UR4][R26.64+0x10] ;  /* 0x000010041a0e7981 */ /* 0x000ea8000c1e1b00 */
[----:B------:R-:W2:Y:S01]  /*01f0*/  LDG.E.64 R20, desc[UR4][R26.64+0x8] ;  /* 0x000008041a147981 */ /* 0x000ea2000c1e1b00 */
[----:B----4-:R-:W-:-:S06]  /*0200*/  IMAD.WIDE R12, R0, 0x8, R12 ;  /* 0x00000008000c7825 */ /* 0x010fcc00078e020c */
[----:B------:R-:W4:Y:S01]  /*0210*/  LDG.E.64 R12, desc[UR4][R12.64] ;  /* 0x000000040c0c7981 */ /* 0x000f22000c1e1b00 */
[----:B-----5:R-:W-:Y:S02]  /*0220*/  DADD R8, -R22, R8 ;  /* 0x0000000016087229 */ /* 0x020fe40000000108 */
[C---:B---3--:R-:W-:Y:S02]  /*0230*/  DADD R18, -R4.reuse, R18 ;  /* 0x0000000004127229 */ /* 0x048fe40000000112 */
[----:B------:R-:W-:Y:S02]  /*0240*/  DADD R4, -R4, R6 ;  /* 0x0000000004047229 */ /* 0x000fe40000000106 */
[----:B------:R-:W-:-:S04]  /*0250*/  DADD R22, -R22, R2 ;  /* 0x0000000016167229 */ /* 0x000fc80000000102 */
[----:B------:R-:W-:-:S08]  /*0260*/  DMUL R6, R8, R18 ;  /* 0x0000001208067228 */ /* 0x000fd00000000000 */
[----:B------:R-:W-:-:S06]  /*0270*/  DFMA R6, R22, R4, -R6 ;  /* 0x000000041606722b */ /* 0x000fcc0000000806 */
[----:B------:R-:W0:Y:S01]  /*0280*/  MUFU.RCP64H R3, R7 ;  /* 0x0000000700037308 */ /* 0x000e220000001800 */
[----:B------:R-:W-:-:S06]  /*0290*/  IMAD.MOV.U32 R2, RZ, RZ, 0x1 ;  /* 0x00000001ff027424 */ /* 0x000fcc00078e00ff */
[----:B0-----:R-:W-:-:S08]  /*02a0*/  DFMA R10, -R6, R2, 1 ;  /* 0x3ff00000060a742b */ /* 0x001fd00000000102 */
[----:B------:R-:W-:-:S08]  /*02b0*/  DFMA R10, R10, R10, R10 ;  /* 0x0000000a0a0a722b */ /* 0x000fd0000000000a */
[----:B------:R-:W-:Y:S02]  /*02c0*/  DFMA R2, R2, R10, R2 ;  /* 0x0000000a0202722b */ /* 0x000fe40000000002 */
[----:B------:R-:W0:Y:S02]  /*02d0*/  LDC.64 R10, c[0x0][0x3a0] ;  /* 0x0000e800ff0a7b82 */ /* 0x000e240000000a00 */
[----:B0-----:R-:W-:-:S06]  /*02e0*/  IMAD.WIDE R10, R0, 0x8, R10 ;  /* 0x00000008000a7825 */ /* 0x001fcc00078e020a */
[----:B------:R-:W4:Y:S01]  /*02f0*/  LDG.E.64 R10, desc[UR4][R10.64] ;  /* 0x000000040a0a7981 */ /* 0x000f22000c1e1b00 */
[C---:B--2---:R-:W-:Y:S02]  /*0300*/  DADD R14, -R16.reuse, R14 ;  /* 0x00000000100e7229 */ /* 0x044fe4000000010e */
[----:B------:R-:W-:-:S06]  /*0310*/  DADD R16, -R16, R20 ;  /* 0x0000000010107229 */ /* 0x000fcc0000000114 */
[----:B------:R-:W-:Y:S02]  /*0320*/  DMUL R20, R14, R18 ;  /* 0x000000120e147228 */ /* 0x000fe40000000000 */
[----:B------:R-:W-:-:S06]  /*0330*/  DFMA R18, -R6, R2, 1 ;  /* 0x3ff000000612742b */ /* 0x000fcc0000000102 */
[----:B------:R-:W-:Y:S02]  /*0340*/  DFMA R4, R16, R4, -R20 ;  /* 0x000000041004722b */ /* 0x000fe40000000814 */
[----:B------:R-:W-:-:S08]  /*0350*/  DFMA R2, R2, R18, R2 ;  /* 0x000000120202722b */ /* 0x000fd00000000002 */
[----:B------:R-:W-:-:S08]  /*0360*/  DMUL R18, R4, R2 ;  /* 0x0000000204127228 */ /* 0x000fd00000000000 */
[----:B------:R-:W-:-:S08]  /*0370*/  DFMA R20, -R6, R18, R4 ;  /* 0x000000120614722b */ /* 0x000fd00000000104 */
[----:B------:R-:W-:Y:S01]  /*0380*/  DFMA R2, R2, R20, R18 ;  /* 0x000000140202722b */ /* 0x000fe20000000012 */
[----:B------:R-:W-:Y:S01]  /*0390*/  FSETP.GEU.AND P1, PT, |R5|, 6.5827683646048100446e-37, PT ;  /* 0x036000000500780b */ /* 0x000fe20003f2e200 */
[----:B------:R-:W-:Y:S01]  /*03a0*/  DMUL R8, R16, R8 ;  /* 0x0000000810087228 */ /* 0x000fe20000000000 */
[----:B------:R-:W-:Y:S07]  /*03b0*/  BSSY.RECONVERGENT B0, `(.L_x_0) ;  /* 0x000000f000007945 */ /* 0x000fee0003800200 */
[----:B------:R-:W-:-:S02]  /*03c0*/  DFMA R22, R14, R22, -R8 ;  /* 0x000000160e16722b */ /* 0x000fc40000000808 */
[----:B----4-:R-:W-:Y:S01]  /*03d0*/  DADD R10, R10, -R12 ;  /* 0x000000000a0a7229 */ /* 0x010fe2000000080c */
[----:B------:R-:W-:-:S05]  /*03e0*/  FFMA R12, RZ, R7, R3 ;  /* 0x00000007ff0c7223 */ /* 0x000fca0000000003 */
[----:B------:R-:W-:Y:S02]  /*03f0*/  FSETP.GT.AND P0, PT, |R12|, 1.469367938527859385e-39, PT ;  /* 0x001000000c00780b */ /* 0x000fe40003f04200 */
[----:B------:R-:W-:-:S11]  /*0400*/  DMUL R14, R10, UR6 ;  /* 0x000000060a0e7c28 */ /* 0x000fd60008000000 */
[----:B------:R-:W-:Y:S05]  /*0410*/  @P0 BRA P1, `(.L_x_1) ;  /* 0x0000000000200947 */ /* 0x000fea0000800000 */
[----:B------:R-:W-:Y:S01]  /*0420*/  IMAD.MOV.U32 R16, RZ, RZ, R4 ;  /* 0x000000ffff107224 */ /* 0x000fe200078e0004 */
[----:B------:R-:W-:Y:S01]  /*0430*/  MOV R8, 0x480 ;  /* 0x0000048000087802 */ /* 0x000fe20000000f00 */
[----:B------:R-:W-:Y:S02]  /*0440*/  IMAD.MOV.U32 R17, RZ, RZ, R5 ;  /* 0x000000ffff117224 */ /* 0x000fe400078e0005 */
[----:B------:R-:W-:Y:S02]  /*0450*/  IMAD.MOV.U32 R12, RZ, RZ, R6 ;  /* 0x000000ffff0c7224 */ /* 0x000fe400078e0006 */
[----:B------:R-:W-:-:S07]  /*0460*/  IMAD.MOV.U32 R11, RZ, RZ, R7 ;  /* 0x000000ffff0b7224 */ /* 0x000fce00078e0007 */
[----:B------:R-:W-:Y:S05]  /*0470*/  CALL.REL.NOINC `($__internal_0_$__cuda_sm20_div_rn_f64_full) ;  /* 0x0000000800187944 */ /* 0x000fea0003c00000 */
[----:B------:R-:W-:Y:S01]  /*0480*/  MOV R2, R12 ;  /* 0x0000000c00027202 */ /* 0x000fe20000000f00 */
[----:B------:R-:W-:-:S07]  /*0490*/  IMAD.MOV.U32 R3, RZ, RZ, R13 ;  /* 0x000000ffff037224 */ /* 0x000fce00078e000d */
.L_x_1:
[----:B------:R-:W-:Y:S05]  /*04a0*/  BSYNC.RECONVERGENT B0 ;  /* 0x0000000000007941 */ /* 0x000fea0003800200 */
.L_x_0:
[----:B------:R-:W0:Y:S01]  /*04b0*/  MUFU.RCP64H R5, R7 ;  /* 0x0000000700057308 */ /* 0x000e220000001800 */
[----:B------:R-:W-:Y:S01]  /*04c0*/  IMAD.MOV.U32 R4, RZ, RZ, 0x1 ;  /* 0x00000001ff047424 */ /* 0x000fe200078e00ff */
[----:B------:R-:W-:Y:S01]  /*04d0*/  FSETP.GEU.AND P1, PT, |R23|, 6.5827683646048100446e-37, PT ;  /* 0x036000001700780b */ /* 0x000fe20003f2e200 */
[----:B------:R-:W-:Y:S04]  /*04e0*/  BSSY.RECONVERGENT B0, `(.L_x_2) ;  /* 0x0000014000007945 */ /* 0x000fe80003800200 */
[----:B0-----:R-:W-:-:S08]  /*04f0*/  DFMA R8, -R6, R4, 1 ;  /* 0x3ff000000608742b */ /* 0x001fd00000000104 */
[----:B------:R-:W-:-:S08]  /*0500*/  DFMA R8, R8, R8, R8 ;  /* 0x000000080808722b */ /* 0x000fd00000000008 */
[----:B------:R-:W-:-:S08]  /*0510*/  DFMA R8, R4, R8, R4 ;  /* 0x000000080408722b */ /* 0x000fd00000000004 */
[----:B------:R-:W-:-:S08]  /*0520*/  DFMA R4, -R6, R8, 1 ;  /* 0x3ff000000604742b */ /* 0x000fd00000000108 */
[----:B------:R-:W-:-:S08]  /*0530*/  DFMA R10, R8, R4, R8 ;  /* 0x00000004080a722b */ /* 0x000fd00000000008 */
[----:B------:R-:W-:-:S08]  /*0540*/  DMUL R4, R22, R10 ;  /* 0x0000000a16047228 */ /* 0x000fd00000000000 */
[----:B------:R-:W-:-:S08]  /*0550*/  DFMA R8, -R6, R4, R22 ;  /* 0x000000040608722b */ /* 0x000fd00000000116 */
[----:B------:R-:W-:-:S10]  /*0560*/  DFMA R4, R10, R8, R4 ;  /* 0x000000080a04722b */ /* 0x000fd40000000004 */
[----:B------:R-:W-:-:S05]  /*0570*/  FFMA R8, RZ, R7, R5 ;  /* 0x00000007ff087223 */ /* 0x000fca0000000005 */
[----:B------:R-:W-:-:S13]  /*0580*/  FSETP.GT.AND P0, PT, |R8|, 1.469367938527859385e-39, PT ;  /* 0x001000000800780b */ /* 0x000fda0003f04200 */
[----:B------:R-:W-:Y:S05]  /*0590*/  @P0 BRA P1, `(.L_x_3) ;  /* 0x0000000000200947 */ /* 0x000fea0000800000 */
[----:B------:R-:W-:Y:S01]  /*05a0*/  IMAD.MOV.U32 R16, RZ, RZ, R22 ;  /* 0x000000ffff107224 */ /* 0x000fe200078e0016 */
[----:B------:R-:W-:Y:S01]  /*05b0*/  MOV R12, R6 ;  /* 0x00000006000c7202 */ /* 0x000fe20000000f00 */
[----:B------:R-:W-:Y:S01]  /*05c0*/  IMAD.MOV.U32 R17, RZ, RZ, R23 ;  /* 0x000000ffff117224 */ /* 0x000fe200078e0017 */
[----:B------:R-:W-:Y:S01]  /*05d0*/  MOV R8, 0x600 ;  /* 0x0000060000087802 */ /* 0x000fe20000000f00 */
[----:B------:R-:W-:-:S07]  /*05e0*/  IMAD.MOV.U32 R11, RZ, RZ, R7 ;  /* 0x000000ffff0b7224 */ /* 0x000fce00078e0007 */
[----:B------:R-:W-:Y:S05]  /*05f0*/  CALL.REL.NOINC `($__internal_0_$__cuda_sm20_div_rn_f64_full) ;  /* 0x0000000400b87944 */ /* 0x000fea0003c00000 */
[----:B------:R-:W-:Y:S02]  /*0600*/  IMAD.MOV.U32 R4, RZ, RZ, R12 ;  /* 0x000000ffff047224 */ /* 0x000fe400078e000c */
[----:B------:R-:W-:-:S07]  /*0610*/  IMAD.MOV.U32 R5, RZ, RZ, R13 ;  /* 0x000000ffff057224 */ /* 0x000fce00078e000d */
.L_x_3:
[----:B------:R-:W-:Y:S05]  /*0620*/  BSYNC.RECONVERGENT B0 ;  /* 0x0000000000007941 */ /* 0x000fea0003800200 */
.L_x_2:
[----:B------:R-:W0:Y:S08]  /*0630*/  LDC.64 R28, c[0x0][0x398] ;  /* 0x0000e600ff1c7b82 */ /* 0x000e300000000a00 */
[----:B------:R-:W1:Y:S08]  /*0640*/  LDC.64 R30, c[0x0][0x3a8] ;  /* 0x0000ea00ff1e7b82 */ /* 0x000e700000000a00 */
[----:B------:R-:W2:Y:S01]  /*0650*/  LDC.64 R18, c[0x0][0x3e0] ;  /* 0x0000f800ff127b82 */ /* 0x000ea20000000a00 */
[----:B0-----:R-:W-:-:S07]  /*0660*/  IMAD.WIDE R28, R24, 0x8, R28 ;  /* 0x00000008181c7825 */ /* 0x001fce00078e021c */
[----:B------:R-:W0:Y:S01]  /*0670*/  LDC.64 R22, c[0x0][0x388] ;  /* 0x0000e200ff167b82 */ /* 0x000e220000000a00 */
[----:B------:R-:W3:Y:S01]  /*0680*/  LDG.E.64 R16, desc[UR4][R28.64] ;  /* 0x000000041c107981 */ /* 0x000ee2000c1e1b00 */
[----:B-1----:R-:W-:-:S03]  /*0690*/  IMAD.WIDE R30, R24, 0x8, R30 ;  /* 0x00000008181e7825 */ /* 0x002fc600078e021e */
[----:B------:R-:W4:Y:S04]  /*06a0*/  LDG.E.64 R12, desc[UR4][R28.64+0x8] ;  /* 0x000008041c0c7981 */ /* 0x000f28000c1e1b00 */
[----:B------:R-:W3:Y:S04]  /*06b0*/  LDG.E.64 R26, desc[UR4][R30.64] ;  /* 0x000000041e1a7981 */ /* 0x000ee8000c1e1b00 */
[----:B------:R-:W4:Y:S04]  /*06c0*/  LDG.E.64 R10, desc[UR4][R30.64+0x8] ;  /* 0x000008041e0a7981 */ /* 0x000f28000c1e1b00 */
[----:B------:R-:W5:Y:S04]  /*06d0*/  LDG.E.64 R6, desc[UR4][R28.64+0x10] ;  /* 0x000010041c067981 */ /* 0x000f68000c1e1b00 */
[----:B------:R-:W5:Y:S01]  /*06e0*/  LDG.E.64 R8, desc[UR4][R30.64+0x10] ;  /* 0x000010041e087981 */ /* 0x000f62000c1e1b00 */
[----:B--2---:R-:W-:Y:S01]  /*06f0*/  IMAD.WIDE R18, R24, 0x8, R18 ;  /* 0x0000000818127825 */ /* 0x004fe200078e0212 */
[----:B0-----:R-:W-:-:S04]  /*0700*/  DMUL R22, R22, -0.5 ;  /* 0xbfe0000016167828 */ /* 0x001fc80000000000 */
[----:B------:R-:W2:Y:S01]  /*0710*/  LDG.E.64 R20, desc[UR4][R18.64] ;  /* 0x0000000412147981 */ /* 0x000ea2000c1e1b00 */
[----:B---3--:R-:W-:-:S03]  /*0720*/  DADD R26, R16, -R26 ;  /* 0x00000000101a7229 */ /* 0x008fc6000000081a */
[----:B------:R-:W3:Y:S01]  /*0730*/  LDG.E.64 R16, desc[UR4][R18.64+0x8] ;  /* 0x0000080412107981 */ /* 0x000ee2000c1e1b00 */
[----:B----4-:R-:W-:Y:S01]  /*0740*/  DADD R10, R12, -R10 ;  /* 0x000000000c0a7229 */ /* 0x010fe2000000080a */
[----:B------:R-:W0:Y:S01]  /*0750*/  LDC.64 R12, c[0x0][0x3d0] ;  /* 0x0000f400ff0c7b82 */ /* 0x000e220000000a00 */
[----:B-----5:R-:W-:Y:S01]  /*0760*/  DADD R6, R6, -R8 ;  /* 0x0000000006067229 */ /* 0x020fe20000000808 */
[----:B------:R-:W4:Y:S01]  /*0770*/  LDG.E.64 R18, desc[UR4][R18.64+0x10] ;  /* 0x0000100412127981 */ /* 0x000f22000c1e1b00 */
[----:B------:R-:W-:-:S08]  /*0780*/  DMUL R8, R26, R22 ;  /* 0x000000161a087228 */ /* 0x000fd00000000000 */
[----:B------:R-:W-:Y:S02]  /*0790*/  DMUL R26, R26, R8 ;  /* 0x000000081a1a7228 */ /* 0x000fe40000000000 */
[C---:B------:R-:W-:Y:S02]  /*07a0*/  DMUL R8, R22.reuse, R10 ;  /* 0x0000000a16087228 */ /* 0x040fe40000000000 */
[----:B------:R-:W-:Y:S01]  /*07b0*/  DMUL R22, R22, R6 ;  /* 0x0000000616167228 */ /* 0x000fe20000000000 */
[----:B0-----:R-:W-:-:S05]  /*07c0*/  IMAD.WIDE R12, R25, 0x8, R12 ;  /* 0x00000008190c7825 */ /* 0x001fca00078e020c */
[----:B------:R-:W-:Y:S01]  /*07d0*/  DMUL R8, R10, R8 ;  /* 0x000000080a087228 */ /* 0x000fe20000000000 */
[----:B------:R-:W0:Y:S01]  /*07e0*/  LDC.64 R24, c[0x0][0x3d8] ;  /* 0x0000f600ff187b82 */ /* 0x000e220000000a00 */
[----:B------:R-:W5:Y:S01]  /*07f0*/  LDG.E.64 R10, desc[UR4][R12.64] ;  /* 0x000000040c0a7981 */ /* 0x000f62000c1e1b00 */
[----:B------:R-:W-:-:S03]  /*0800*/  DMUL R22, R6, R22 ;  /* 0x0000001606167228 */ /* 0x000fc60000000000 */
[----:B------:R-:W5:Y:S01]  /*0810*/  LDG.E.64 R6, desc[UR4][R12.64+0x10] ;  /* 0x000010040c067981 */ /* 0x000f62000c1e1b00 */
[----:B0-----:R-:W-:-:S06]  /*0820*/  IMAD.WIDE R24, R0, 0x8, R24 ;  /* 0x0000000800187825 */ /* 0x001fcc00078e0218 */
[----:B------:R-:W5:Y:S01]  /*0830*/  LDG.E.64 R24, desc[UR4][R24.64] ;  /* 0x0000000418187981 */ /* 0x000f62000c1e1b00 */
[----:B--2---:R-:W-:Y:S02]  /*0840*/  DMUL R20, R26, R20 ;  /* 0x000000141a147228 */ /* 0x004fe40000000000 */
[----:B---3--:R-:W-:Y:S01]  /*0850*/  DMUL R8, R8, R16 ;  /* 0x0000001008087228 */ /* 0x008fe20000000000 */
[----:B------:R-:W2:Y:S01]  /*0860*/  LDG.E.64 R16, desc[UR4][R12.64+0x8] ;  /* 0x000008040c107981 */ /* 0x000ea2000c1e1b00 */
[----:B----4-:R-:W-:-:S03]  /*0870*/  DMUL R22, R22, R18 ;  /* 0x0000001216167228 */ /* 0x010fc60000000000 */
[----:B------:R-:W3:Y:S01]  /*0880*/  LDG.E.64 R18, desc[UR4][R12.64+0x20] ;  /* 0x000020040c127981 */ /* 0x000ee2000c1e1b00 */
[----:B-----5:R-:W-:-:S08]  /*0890*/  DFMA R10, R10, R20, RZ ;  /* 0x000000140a0a722b */ /* 0x020fd000000000ff */
[----:B------:R-:W-:Y:S01]  /*08a0*/  DFMA R26, R6, R8, R10 ;  /* 0x00000008061a722b */ /* 0x000fe2000000000a */
[----:B------:R-:W4:Y:S04]  /*08b0*/  LDG.E.64 R6, desc[UR4][R12.64+0x18] ;  /* 0x000018040c067981 */ /* 0x000f28000c1e1b00 */
[----:B------:R-:W5:Y:S01]  /*08c0*/  LDG.E.64 R10, desc[UR4][R12.64+0x28] ;  /* 0x000028040c0a7981 */ /* 0x000f62000c1e1b00 */
[----:B------:R-:W-:Y:S01]  /*08d0*/  IMAD.MOV.U32 R28, RZ, RZ, 0x1 ;  /* 0x00000001ff1c7424 */ /* 0x000fe200078e00ff */
[----:B------:R-:W0:Y:S01]  /*08e0*/  MUFU.RCP64H R29, R25 ;  /* 0x00000019001d7308 */ /* 0x000e220000001800 */
[----:B------:R-:W-:Y:S01]  /*08f0*/  BSSY.RECONVERGENT B0, `(.L_x_4) ;  /* 0x0000019000007945 */ /* 0x000fe20003800200 */
[----:B--2---:R-:W-:-:S03]  /*0900*/  DFMA R16, R16, R20, RZ ;  /* 0x000000141010722b */ /* 0x004fc600000000ff */
[----:B0-----:R-:W-:-:S08]  /*0910*/  DFMA R20, -R24, R28, 1 ;  /* 0x3ff000001814742b */ /* 0x001fd0000000011c */
[----:B------:R-:W-:-:S08]  /*0920*/  DFMA R20, R20, R20, R20 ;  /* 0x000000141414722b */ /* 0x000fd00000000014 */
[----:B------:R-:W-:Y:S02]  /*0930*/  DFMA R20, R28, R20, R28 ;  /* 0x000000141c14722b */ /* 0x000fe4000000001c */
[----:B---3--:R-:W-:-:S06]  /*0940*/  DFMA R18, R18, R22, R26 ;  /* 0x000000161212722b */ /* 0x008fcc000000001a */
[----:B------:R-:W-:-:S08]  /*0950*/  DFMA R26, -R24, R20, 1 ;  /* 0x3ff00000181a742b */ /* 0x000fd00000000114 */
[----:B------:R-:W-:-:S08]  /*0960*/  DFMA R20, R20, R26, R20 ;  /* 0x0000001a1414722b */ /* 0x000fd00000000014 */
[----:B------:R-:W-:Y:S02]  /*0970*/  DMUL R26, R18, R20 ;  /* 0x00000014121a7228 */ /* 0x000fe40000000000 */
[----:B----4-:R-:W-:-:S06]  /*0980*/  DFMA R16, R6, R8, R16 ;  /* 0x000000080610722b */ /* 0x010fcc0000000010 */
[----:B------:R-:W-:-:S08]  /*0990*/  DFMA R6, -R24, R26, R18 ;  /* 0x0000001a1806722b */ /* 0x000fd00000000112 */
[----:B------:R-:W-:Y:S01]  /*09a0*/  DFMA R6, R20, R6, R26 ;  /* 0x000000061406722b */ /* 0x000fe2000000001a */
[----:B------:R-:W-:-:S09]  /*09b0*/  FSETP.GEU.AND P1, PT, |R19|, 6.5827683646048100446e-37, PT ;  /* 0x036000001300780b */ /* 0x000fd20003f2e200 */
[----:B------:R-:W-:-:S05]  /*09c0*/  FFMA R8, RZ, R25, R7 ;  /* 0x00000019ff087223 */ /* 0x000fca0000000007 */
[----:B------:R-:W-:Y:S01]  /*09d0*/  FSETP.GT.AND P0, PT, |R8|, 1.469367938527859385e-39, PT ;  /* 0x001000000800780b */ /* 0x000fe20003f04200 */
[----:B-----5:R-:W-:-:S12]  /*09e0*/  DFMA R22, R10, R22, R16 ;  /* 0x000000160a16722b */ /* 0x020fd80000000010 */
[----:B------:R-:W-:Y:S05]  /*09f0*/  @P0 BRA P1, `(.L_x_5) ;  /* 0x0000000000200947 */ /* 0x000fea0000800000 */
[----:B------:R-:W-:Y:S01]  /*0a00*/  MOV R16, R18 ;  /* 0x0000001200107202 */ /* 0x000fe20000000f00 */
[----:B------:R-:W-:Y:S01]  /*0a10*/  IMAD.MOV.U32 R17, RZ, RZ, R19 ;  /* 0x000000ffff117224 */ /* 0x000fe200078e0013 */
[----:B------:R-:W-:Y:S01]  /*0a20*/  MOV R8, 0xa60 ;  /* 0x00000a6000087802 */ /* 0x000fe20000000f00 */
[----:B------:R-:W-:Y:S02]  /*0a30*/  IMAD.MOV.U32 R12, RZ, RZ, R24 ;  /* 0x000000ffff0c7224 */ /* 0x000fe400078e0018 */
[----:B------:R-:W-:-:S07]  /*0a40*/  IMAD.MOV.U32 R11, RZ, RZ, R25 ;  /* 0x000000ffff0b7224 */ /* 0x000fce00078e0019 */
[----:B------:R-:W-:Y:S05]  /*0a50*/  CALL.REL.NOINC `($__internal_0_$__cuda_sm20_div_rn_f64_full) ;  /* 0x0000000000a07944 */ /* 0x000fea0003c00000 */
[----:B------:R-:W-:Y:S01]  /*0a60*/  IMAD.MOV.U32 R6, RZ, RZ, R12 ;  /* 0x000000ffff067224 */ /* 0x000fe200078e000c */
[----:B------:R-:W-:-:S07]  /*0a70*/  MOV R7, R13 ;  /* 0x0000000d00077202 */ /* 0x000fce0000000f00 */
.L_x_5:
[----:B------:R-:W-:Y:S05]  /*0a80*/  BSYNC.RECONVERGENT B0 ;  /* 0x0000000000007941 */ /* 0x000fea0003800200 */
.L_x_4:
        /* <DEDUP_REMOVED lines=23> */
.L_x_7:
[----:B------:R-:W-:Y:S05]  /*0c00*/  BSYNC.RECONVERGENT B0 ;  /* 0x0000000000007941 */ /* 0x000fea0003800200 */
.L_x_6:
[----:B------:R-:W0:Y:S08]  /*0c10*/  LDC.64 R10, c[0x0][0x3c0] ;  /* 0x0000f000ff0a7b82 */ /* 0x000e300000000a00 */
[----:B------:R-:W1:Y:S01]  /*0c20*/  LDC.64 R16, c[0x0][0x3c8] ;  /* 0x0000f200ff107b82 */ /* 0x000e620000000a00 */
[----:B0-----:R-:W-:-:S05]  /*0c30*/  IMAD.WIDE R10, R0, 0x8, R10 ;  /* 0x00000008000a7825 */ /* 0x001fca00078e020a */
[----:B------:R-:W2:Y:S01]  /*0c40*/  LDG.E.64 R12, desc[UR4][R10.64] ;  /* 0x000000040a0c7981 */ /* 0x000ea2000c1e1b00 */
[----:B------:R-:W-:Y:S01]  /*0c50*/  DFMA R2, R14, R2, R6 ;  /* 0x000000020e02722b */ /* 0x000fe20000000006 */
[----:B-1----:R-:W-:-:S07]  /*0c60*/  IMAD.WIDE R6, R0, 0x8, R16 ;  /* 0x0000000800067825 */ /* 0x002fce00078e0210 */
[----:B--2---:R-:W-:-:S07]  /*0c70*/  DADD R2, -R2, R12 ;  /* 0x0000000002027229 */ /* 0x004fce000000010c */
[----:B------:R-:W-:Y:S04]  /*0c80*/  STG.E.64 desc[UR4][R10.64], R2 ;  /* 0x000000020a007986 */ /* 0x000fe8000c101b04 */
[----:B------:R-:W2:Y:S01]  /*0c90*/  LDG.E.64 R12, desc[UR4][R6.64] ;  /* 0x00000004060c7981 */ /* 0x000ea2000c1e1b00 */
[----:B------:R-:W-:-:S08]  /*0ca0*/  DFMA R4, R14, R4, R8 ;  /* 0x000000040e04722b */ /* 0x000fd00000000008 */
[----:B--2---:R-:W-:-:S07]  /*0cb0*/  DADD R4, -R4, R12 ;  /* 0x0000000004047229 */ /* 0x004fce000000010c */
[----:B------:R-:W-:Y:S01]  /*0cc0*/  STG.E.64 desc[UR4][R6.64], R4 ;  /* 0x0000000406007986 */ /* 0x000fe2000c101b04 */
[----:B------:R-:W-:Y:S05]  /*0cd0*/  EXIT ;  /* 0x000000000000794d */ /* 0x000fea0003800000 */
        .weak           $__internal_0_$__cuda_sm20_div_rn_f64_full
        .type           $__internal_0_$__cuda_sm20_div_rn_f64_full,@function
        .size           $__internal_0_$__cuda_sm20_div_rn_f64_full,(.L_x_14 - $__internal_0_$__cuda_sm20_div_rn_f64_full)
$__internal_0_$__cuda_sm20_div_rn_f64_full:
[----:B------:R-:W-:Y:S01]  /*0ce0*/  FSETP.GEU.AND P2, PT, |R17|, 1.469367938527859385e-39, PT ;  /* 0x001000001100780b */ /* 0x000fe20003f4e200 */
[----:B------:R-:W-:Y:S01]  /*0cf0*/  IMAD.MOV.U32 R21, RZ, RZ, R11 ;  /* 0x000000ffff157224 */ /* 0x000fe200078e000b */
[C---:B------:R-:W-:Y:S01]  /*0d00*/  FSETP.GEU.AND P0, PT, |R11|.reuse, 1.469367938527859385e-39, PT ;  /* 0x001000000b00780b */ /* 0x040fe20003f0e200 */
[----:B------:R-:W-:Y:S01]  /*0d10*/  IMAD.MOV.U32 R20, RZ, RZ, R12 ;  /* 0x000000ffff147224 */ /* 0x000fe200078e000c */
[----:B------:R-:W-:Y:S01]  /*0d20*/  LOP3.LUT R18, R11, 0x800fffff, RZ, 0xc0, !PT ;  /* 0x800fffff0b127812 */ /* 0x000fe200078ec0ff */
[----:B------:R-:W-:Y:S01]  /*0d30*/  IMAD.MOV.U32 R26, RZ, RZ, R16 ;  /* 0x000000ffff1a7224 */ /* 0x000fe200078e0010 */
[----:B------:R-:W-:Y:S01]  /*0d40*/  LOP3.LUT R10, R17, 0x7ff00000, RZ, 0xc0, !PT ;  /* 0x7ff00000110a7812 */ /* 0x000fe200078ec0ff */
[----:B------:R-:W-:Y:S01]  /*0d50*/  IMAD.MOV.U32 R28, RZ, RZ, 0x1 ;  /* 0x00000001ff1c7424 */ /* 0x000fe200078e00ff */
[----:B------:R-:W-:Y:S01]  /*0d60*/  LOP3.LUT R19, R18, 0x3ff00000, RZ, 0xfc, !PT ;  /* 0x3ff0000012137812 */ /* 0x000fe200078efcff */
[----:B------:R-:W-:Y:S01]  /*0d70*/  BSSY.RECONVERGENT B1, `(.L_x_8) ;  /* 0x0000050000017945 */ /* 0x000fe20003800200 */
[----:B------:R-:W-:-:S02]  /*0d80*/  MOV R18, R12 ;  /* 0x0000000c00127202 */ /* 0x000fc40000000f00 */
[----:B------:R-:W-:Y:S02]  /*0d90*/  LOP3.LUT R11, R11, 0x7ff00000, RZ, 0xc0, !PT ;  /* 0x7ff000000b0b7812 */ /* 0x000fe400078ec0ff */
[----:B------:R-:W-:Y:S01]  /*0da0*/  @!P2 LOP3.LUT R9, R21, 0x7ff00000, RZ, 0xc0, !PT ;  /* 0x7ff000001509a812 */ /* 0x000fe200078ec0ff */
[----:B------:R-:W-:Y:S01]  /*0db0*/  @!P0 DMUL R18, R20, 8.98846567431157953865e+307 ;  /* 0x7fe0000014128828 */ /* 0x000fe20000000000 */
[C---:B------:R-:W-:Y:S02]  /*0dc0*/  ISETP.GE.U32.AND P1, PT, R10.reuse, R11, PT ;  /* 0x0000000b0a00720c */ /* 0x040fe40003f26070 */
[----:B------:R-:W-:Y:S01]  /*0dd0*/  @!P2 ISETP.GE.U32.AND P3, PT, R10, R9, PT ;  /* 0x000000090a00a20c */ /* 0x000fe20003f66070 */
[----:B------:R-:W-:Y:S02]  /*0de0*/  IMAD.MOV.U32 R9, RZ, RZ, 0x1ca00000 ;  /* 0x1ca00000ff097424 */ /* 0x000fe400078e00ff */
[----:B------:R-:W0:Y:S03]  /*0df0*/  MUFU.RCP64H R29, R19 ;  /* 0x00000013001d7308 */ /* 0x000e260000001800 */
[----:B------:R-:W-:-:S02]  /*0e00*/  @!P2 SEL R13, R9, 0x63400000, !P3 ;  /* 0x63400000090da807 */ /* 0x000fc40005800000 */
[----:B------:R-:W-:Y:S02]  /*0e10*/  SEL R12, R9, 0x63400000, !P1 ;  /* 0x63400000090c7807 */ /* 0x000fe40004800000 */
[--C-:B------:R-:W-:Y:S02]  /*0e20*/  @!P2 LOP3.LUT R13, R13, 0x80000000, R17.reuse, 0xf8, !PT ;  /* 0x800000000d0da812 */ /* 0x100fe400078ef811 */
[----:B------:R-:W-:Y:S01]  /*0e30*/  LOP3.LUT R27, R12, 0x800fffff, R17, 0xf8, !PT ;  /* 0x800fffff0c1b7812 */ /* 0x000fe200078ef811 */
[----:B------:R-:W-:Y:S01]  /*0e40*/  @!P2 IMAD.MOV.U32 R12, RZ, RZ, RZ ;  /* 0x000000ffff0ca224 */ /* 0x000fe200078e00ff */
[----:B------:R-:W-:Y:S02]  /*0e50*/  @!P2 LOP3.LUT R13, R13, 0x100000, RZ, 0xfc, !PT ;  /* 0x001000000d0da812 */ /* 0x000fe400078efcff */
[----:B------:R-:W-:-:S04]  /*0e60*/  @!P0 LOP3.LUT R11, R19, 0x7ff00000, RZ, 0xc0, !PT ;  /* 0x7ff00000130b8812 */ /* 0x000fc800078ec0ff */
[----:B------:R-:W-:Y:S02]  /*0e70*/  @!P2 DFMA R26, R26, 2, -R12 ;  /* 0x400000001a1aa82b */ /* 0x000fe4000000080c */
[----:B0-----:R-:W-:-:S08]  /*0e80*/  DFMA R12, R28, -R18, 1 ;  /* 0x3ff000001c0c742b */ /* 0x001fd00000000812 */
[----:B------:R-:W-:Y:S01]  /*0e90*/  DFMA R12, R12, R12, R12 ;  /* 0x0000000c0c0c722b */ /* 0x000fe2000000000c */
[----:B------:R-:W-:-:S07]  /*0ea0*/  @!P2 LOP3.LUT R10, R27, 0x7ff00000, RZ, 0xc0, !PT ;  /* 0x7ff000001b0aa812 */ /* 0x000fce00078ec0ff */
[----:B------:R-:W-:-:S08]  /*0eb0*/  DFMA R28, R28, R12, R28 ;  /* 0x0000000c1c1c722b */ /* 0x000fd0000000001c */
[----:B------:R-:W-:-:S08]  /*0ec0*/  DFMA R30, R28, -R18, 1 ;  /* 0x3ff000001c1e742b */ /* 0x000fd00000000812 */
[----:B------:R-:W-:-:S08]  /*0ed0*/  DFMA R30, R28, R30, R28 ;  /* 0x0000001e1c1e722b */ /* 0x000fd0000000001c */
[----:B------:R-:W-:-:S08]  /*0ee0*/  DMUL R12, R30, R26 ;  /* 0x0000001a1e0c7228 */ /* 0x000fd00000000000 */
[----:B------:R-:W-:-:S08]  /*0ef0*/  DFMA R28, R12, -R18, R26 ;  /* 0x800000120c1c722b */ /* 0x000fd0000000001a */
[----:B------:R-:W-:Y:S01]  /*0f00*/  DFMA R28, R30, R28, R12 ;  /* 0x0000001c1e1c722b */ /* 0x000fe2000000000c */
[----:B------:R-:W-:-:S04]  /*0f10*/  IADD3 R12, PT, PT, R10, -0x1, RZ ;  /* 0xffffffff0a0c7810 */ /* 0x000fc80007ffe0ff */
[----:B------:R-:W-:Y:S01]  /*0f20*/  ISETP.GT.U32.AND P0, PT, R12, 0x7feffffe, PT ;  /* 0x7feffffe0c00780c */ /* 0x000fe20003f04070 */
[----:B------:R-:W-:-:S05]  /*0f30*/  VIADD R12, R11, 0xffffffff ;  /* 0xffffffff0b0c7836 */ /* 0x000fca0000000000 */
[----:B------:R-:W-:-:S13]  /*0f40*/  ISETP.GT.U32.OR P0, PT, R12, 0x7feffffe, P0 ;  /* 0x7feffffe0c00780c */ /* 0x000fda0000704470 */
[----:B------:R-:W-:Y:S05]  /*0f50*/  @P0 BRA `(.L_x_9) ;  /* 0x0000000000700947 */ /* 0x000fea0003800000 */
[----:B------:R-:W-:Y:S02]  /*0f60*/  LOP3.LUT R16, R17, 0x7ff00000, RZ, 0xc0, !PT ;  /* 0x7ff0000011107812 */ /* 0x000fe400078ec0ff */
[----:B------:R-:W-:-:S04]  /*0f70*/  LOP3.LUT R10, R21, 0x7ff00000, RZ, 0xc0, !PT ;  /* 0x7ff00000150a7812 */ /* 0x000fc800078ec0ff */
[CC--:B------:R-:W-:Y:S02]  /*0f80*/  VIADDMNMX R11, R16.reuse, -R10.reuse, 0xb9600000, !PT ;  /* 0xb9600000100b7446 */ /* 0x0c0fe4000780090a */
[----:B------:R-:W-:Y:S01]  /*0f90*/  ISETP.GE.U32.AND P0, PT, R16, R10, PT ;  /* 0x0000000a1000720c */ /* 0x000fe20003f06070 */
[----:B------:R-:W-:Y:S01]  /*0fa0*/  IMAD.MOV.U32 R10, RZ, RZ, RZ ;  /* 0x000000ffff0a7224 */ /* 0x000fe200078e00ff */
[----:B------:R-:W-:Y:S02]  /*0fb0*/  VIMNMX R11, PT, PT, R11, 0x46a00000, PT ;  /* 0x46a000000b0b7848 */ /* 0x000fe40003fe0100 */
[----:B------:R-:W-:-:S05]  /*0fc0*/  SEL R9, R9, 0x63400000, !P0 ;  /* 0x6340000009097807 */ /* 0x000fca0004000000 */
[----:B------:R-:W-:-:S04]  /*0fd0*/  IMAD.IADD R9, R11, 0x1, -R9 ;  /* 0x000000010b097824 */ /* 0x000fc800078e0a09 */
[----:B------:R-:W-:-:S06]  /*0fe0*/  VIADD R11, R9, 0x7fe00000 ;  /* 0x7fe00000090b7836 */ /* 0x000fcc0000000000 */
[----:B------:R-:W-:-:S10]  /*0ff0*/  DMUL R12, R28, R10 ;  /* 0x0000000a1c0c7228 */ /* 0x000fd40000000000 */
[----:B------:R-:W-:-:S13]  /*1000*/  FSETP.GTU.AND P0, PT, |R13|, 1.469367938527859385e-39, PT ;  /* 0x001000000d00780b */ /* 0x000fda0003f0c200 */
[----:B------:R-:W-:Y:S05]  /*1010*/  @P0 BRA `(.L_x_10) ;  /* 0x0000000000940947 */ /* 0x000fea0003800000 */
[----:B------:R-:W-:Y:S01]  /*1020*/  DFMA R18, R28, -R18, R26 ;  /* 0x800000121c12722b */ /* 0x000fe2000000001a */
[----:B------:R-:W-:-:S09]  /*1030*/  MOV R16, RZ ;  /* 0x000000ff00107202 */ /* 0x000fd20000000f00 */
[C---:B------:R-:W-:Y:S02]  /*1040*/  FSETP.NEU.AND P0, PT, R19.reuse, RZ, PT ;  /* 0x000000ff1300720b */ /* 0x040fe40003f0d000 */
[----:B------:R-:W-:-:S04]  /*1050*/  LOP3.LUT R20, R19, 0x80000000, R21, 0x48, !PT ;  /* 0x8000000013147812 */ /* 0x000fc800078e4815 */
[----:B------:R-:W-:-:S07]  /*1060*/  LOP3.LUT R17, R20, R11, RZ, 0xfc, !PT ;  /* 0x0000000b14117212 */ /* 0x000fce00078efcff */
[----:B------:R-:W-:Y:S05]  /*1070*/  @!P0 BRA `(.L_x_10) ;  /* 0x00000000007c8947 */ /* 0x000fea0003800000 */
[----:B------:R-:W-:Y:S01]  /*1080*/  IMAD.MOV R11, RZ, RZ, -R9 ;  /* 0x000000ffff0b7224 */ /* 0x000fe200078e0a09 */
[----:B------:R-:W-:Y:S01]  /*1090*/  DMUL.RP R16, R28, R16 ;  /* 0x000000101c107228 */ /* 0x000fe20000008000 */
[----:B------:R-:W-:Y:S01]  /*10a0*/  IMAD.MOV.U32 R10, RZ, RZ, RZ ;  /* 0x000000ffff0a7224 */ /* 0x000fe200078e00ff */
[----:B------:R-:W-:-:S05]  /*10b0*/  IADD3 R9, PT, PT, -R9, -0x43300000, RZ ;  /* 0xbcd0000009097810 */ /* 0x000fca0007ffe1ff */
[----:B------:R-:W-:-:S10]  /*10c0*/  DFMA R10, R12, -R10, R28 ;  /* 0x8000000a0c0a722b */ /* 0x000fd4000000001c */
[----:B------:R-:W-:Y:S02]  /*10d0*/  FSETP.NEU.AND P0, PT, |R11|, R9, PT ;  /* 0x000000090b00720b */ /* 0x000fe40003f0d200 */
[----:B------:R-:W-:Y:S02]  /*10e0*/  LOP3.LUT R9, R17, R20, RZ, 0x3c, !PT ;  /* 0x0000001411097212 */ /* 0x000fe400078e3cff */
[----:B------:R-:W-:Y:S02]  /*10f0*/  FSEL R12, R16, R12, !P0 ;  /* 0x0000000c100c7208 */ /* 0x000fe40004000000 */
[----:B------:R-:W-:Y:S01]  /*1100*/  FSEL R13, R9, R13, !P0 ;  /* 0x0000000d090d7208 */ /* 0x000fe20004000000 */
[----:B------:R-:W-:Y:S06]  /*1110*/  BRA `(.L_x_10) ;  /* 0x0000000000547947 */ /* 0x000fec0003800000 */
.L_x_9:
[----:B------:R-:W-:-:S14]  /*1120*/  DSETP.NAN.AND P0, PT, R16, R16, PT ;  /* 0x000000101000722a */ /* 0x000fdc0003f08000 */
[----:B------:R-:W-:Y:S05]  /*1130*/  @P0 BRA `(.L_x_11) ;  /* 0x0000000000440947 */ /* 0x000fea0003800000 */
[----:B------:R-:W-:-:S14]  /*1140*/  DSETP.NAN.AND P0, PT, R20, R20, PT ;  /* 0x000000141400722a */ /* 0x000fdc0003f08000 */
[----:B------:R-:W-:Y:S05]  /*1150*/  @P0 BRA `(.L_x_12) ;  /* 0x0000000000300947 */ /* 0x000fea0003800000 */
[----:B------:R-:W-:Y:S01]  /*1160*/  ISETP.NE.AND P0, PT, R10, R11, PT ;  /* 0x0000000b0a00720c */ /* 0x000fe20003f05270 */
[----:B------:R-:W-:Y:S01]  /*1170*/  IMAD.MOV.U32 R12, RZ, RZ, 0x0 ;  /* 0x00000000ff0c7424 */ /* 0x000fe200078e00ff */
[----:B------:R-:W-:-:S11]  /*1180*/  MOV R13, 0xfff80000 ;  /* 0xfff80000000d7802 */ /* 0x000fd60000000f00 */
[----:B------:R-:W-:Y:S05]  /*1190*/  @!P0 BRA `(.L_x_10) ;  /* 0x0000000000348947 */ /* 0x000fea0003800000 */
[----:B------:R-:W-:Y:S02]  /*11a0*/  ISETP.NE.AND P0, PT, R10, 0x7ff00000, PT ;  /* 0x7ff000000a00780c */ /* 0x000fe40003f05270 */
[----:B------:R-:W-:Y:S02]  /*11b0*/  LOP3.LUT R13, R17, 0x80000000, R21, 0x48, !PT ;  /* 0x80000000110d7812 */ /* 0x000fe400078e4815 */
[----:B------:R-:W-:-:S13]  /*11c0*/  ISETP.EQ.OR P0, PT, R11, RZ, !P0 ;  /* 0x000000ff0b00720c */ /* 0x000fda0004702670 */
[----:B------:R-:W-:Y:S01]  /*11d0*/  @P0 LOP3.LUT R9, R13, 0x7ff00000, RZ, 0xfc, !PT ;  /* 0x7ff000000d090812 */ /* 0x000fe200078efcff */
[----:B------:R-:W-:Y:S02]  /*11e0*/  @!P0 IMAD.MOV.U32 R12, RZ, RZ, RZ ;  /* 0x000000ffff0c8224 */ /* 0x000fe400078e00ff */
[----:B------:R-:W-:Y:S02]  /*11f0*/  @P0 IMAD.MOV.U32 R12, RZ, RZ, RZ ;  /* 0x000000ffff0c0224 */ /* 0x000fe400078e00ff */
[----:B------:R-:W-:Y:S01]  /*1200*/  @P0 IMAD.MOV.U32 R13, RZ, RZ, R9 ;  /* 0x000000ffff0d0224 */ /* 0x000fe200078e0009 */
[----:B------:R-:W-:Y:S06]  /*1210*/  BRA `(.L_x_10) ;  /* 0x0000000000147947 */ /* 0x000fec0003800000 */
.L_x_12:
[----:B------:R-:W-:Y:S02]  /*1220*/  LOP3.LUT R13, R21, 0x80000, RZ, 0xfc, !PT ;  /* 0x00080000150d7812 */ /* 0x000fe400078efcff */
[----:B------:R-:W-:Y:S01]  /*1230*/  MOV R12, R20 ;  /* 0x00000014000c7202 */ /* 0x000fe20000000f00 */
[----:B------:R-:W-:Y:S06]  /*1240*/  BRA `(.L_x_10) ;  /* 0x0000000000087947 */ /* 0x000fec0003800000 */
.L_x_11:
[----:B------:R-:W-:Y:S01]  /*1250*/  LOP3.LUT R13, R17, 0x80000, RZ, 0xfc, !PT ;  /* 0x00080000110d7812 */ /* 0x000fe200078efcff */
[----:B------:R-:W-:-:S07]  /*1260*/  IMAD.MOV.U32 R12, RZ, RZ, R16 ;  /* 0x000000ffff0c7224 */ /* 0x000fce00078e0010 */
.L_x_10:
[----:B------:R-:W-:Y:S05]  /*1270*/  BSYNC.RECONVERGENT B1 ;  /* 0x0000000000017941 */ /* 0x000fea0003800200 */
.L_x_8:
[----:B------:R-:W-:-:S04]  /*1280*/  IMAD.MOV.U32 R9, RZ, RZ, 0x0 ;  /* 0x00000000ff097424 */ /* 0x000fc800078e00ff */
[----:B------:R-:W-:Y:S05]  /*1290*/  RET.REL.NODEC R8 `(_Z10gravity_wbidPdS_S_S_S_S_S_S_S_S_S_) ;  /* 0xffffffec08587950 */ /* 0x000fea0003c3ffff */
.L_x_13:
[----:B------:R-:W-:-:S00]  /*12a0*/  BRA `(.L_x_13) ;  /* 0xfffffffc00fc7947 */ /* 0x000fc0000383ffff */
[----:B------:R-:W-:-:S00]  /*12b0*/  NOP ;  /* 0x0000000000007918 */ /* 0x000fc00000000000 */
        /* <DEDUP_REMOVED lines=12> */
.L_x_14:


//--------------------- .nv.shared.reserved.0     --------------------------
	.section	.nv.shared.reserved.0,"aw",@nobits
	.weak		__nv_reservedSMEM_offset_0_alias
	.size		__nv_reservedSMEM_offset_0_alias, 0, 64
	.other		__nv_reservedSMEM_offset_0_alias,@"STO_CUDA_RESERVED_SHARED STV_DEFAULT"
__nv_reservedSMEM_offset_0_alias:
	.zero		0
	.zero		64


//--------------------- .nv.constant0._Z10gravity_wbidPdS_S_S_S_S_S_S_S_S_S_ --------------------------
	.section	.nv.constant0._Z10gravity_wbidPdS_S_S_S_S_S_S_S_S_S_,"a",@progbits
	.sectionflags	@""
	.align	4
.nv.constant0._Z10gravity_wbidPdS_S_S_S_S_S_S_S_S_S_:
	.zero		1000


//--------------------- SYMBOLS --------------------------

	.type		.nv.reservedSmem.offset0,@object
	.size		.nv.reservedSmem.offset0,0x4
